//
// Generated by NVIDIA NVVM Compiler
//
// Compiler Build ID: CL-36424714
// Cuda compilation tools, release 13.0, V13.0.88
// Based on NVVM 20.0.0
//

.version 9.0
.target sm_100
.address_size 64

	// .globl	_Z20CUDASearchInTheKDBoxjPfPjS0_
// _ZZ20CUDASearchInTheKDBoxjPfPjS0_E14indecesToVisit has been demoted
// _ZZ20CUDASearchInTheKDBoxjPfPjS0_E11pointsFound has been demoted

.visible .entry _Z20CUDASearchInTheKDBoxjPfPjS0_(
	.param .u32 _Z20CUDASearchInTheKDBoxjPfPjS0__param_0,
	.param .u64 .ptr .align 1 _Z20CUDASearchInTheKDBoxjPfPjS0__param_1,
	.param .u64 .ptr .align 1 _Z20CUDASearchInTheKDBoxjPfPjS0__param_2,
	.param .u64 .ptr .align 1 _Z20CUDASearchInTheKDBoxjPfPjS0__param_3
)
{
	.local .align 4 .b8 	__local_depot0[24];
	.reg .b64 	%SP;
	.reg .b64 	%SPL;
	.reg .pred 	%p<55>;
	.reg .b32 	%r<102>;
	.reg .b32 	%f<48>;
	.reg .b64 	%rd<33>;
	// demoted variable
	.shared .align 4 .b8 _ZZ20CUDASearchInTheKDBoxjPfPjS0_E14indecesToVisit[10496];
	// demoted variable
	.shared .align 4 .b8 _ZZ20CUDASearchInTheKDBoxjPfPjS0_E11pointsFound[256];
	mov.u64 	%SPL, __local_depot0;
	ld.param.u32 	%r39, [_Z20CUDASearchInTheKDBoxjPfPjS0__param_0];
	ld.param.u64 	%rd6, [_Z20CUDASearchInTheKDBoxjPfPjS0__param_1];
	ld.param.u64 	%rd7, [_Z20CUDASearchInTheKDBoxjPfPjS0__param_3];
	cvta.to.global.u64 	%rd1, %rd6;
	cvta.to.global.u64 	%rd2, %rd7;
	add.u64 	%rd3, %SPL, 0;
	add.u64 	%rd4, %SPL, 12;
	mov.u32 	%r40, %ctaid.x;
	shl.b32 	%r41, %r40, 6;
	mov.u32 	%r1, %tid.x;
	shr.u32 	%r2, %r1, 2;
	add.s32 	%r3, %r41, %r2;
	setp.ge.u32 	%p2, %r3, %r39;
	@%p2 bra 	$L__BB0_55;
	and.b32  	%r4, %r1, 3;
	mul.wide.u32 	%rd10, %r3, 4;
	add.s64 	%rd11, %rd1, %rd10;
	ld.global.f32 	%f13, [%rd11];
	add.f32 	%f1, %f13, 0fBE4CCCCD;
	st.local.f32 	[%rd3], %f1;
	add.f32 	%f2, %f13, 0f3E4CCCCD;
	st.local.f32 	[%rd4], %f2;
	add.s32 	%r5, %r39, %r3;
	mul.wide.u32 	%rd12, %r5, 4;
	add.s64 	%rd13, %rd1, %rd12;
	ld.global.f32 	%f14, [%rd13];
	add.f32 	%f3, %f14, 0fBE4CCCCD;
	st.local.f32 	[%rd3+4], %f3;
	add.f32 	%f4, %f14, 0f3E4CCCCD;
	st.local.f32 	[%rd4+4], %f4;
	add.s32 	%r42, %r5, %r39;
	mul.wide.u32 	%rd14, %r42, 4;
	add.s64 	%rd15, %rd1, %rd14;
	ld.global.f32 	%f15, [%rd15];
	add.f32 	%f5, %f15, 0fBE4CCCCD;
	st.local.f32 	[%rd3+8], %f5;
	add.f32 	%f6, %f15, 0f3E4CCCCD;
	st.local.f32 	[%rd4+8], %f6;
	setp.ne.s32 	%p3, %r4, 0;
	mov.u32 	%r43, _ZZ20CUDASearchInTheKDBoxjPfPjS0_E14indecesToVisit;
	mad.lo.s32 	%r44, %r2, 164, %r43;
	add.s32 	%r6, %r44, 160;
	shl.b32 	%r45, %r2, 2;
	mov.u32 	%r46, _ZZ20CUDASearchInTheKDBoxjPfPjS0_E11pointsFound;
	add.s32 	%r7, %r46, %r45;
	@%p3 bra 	$L__BB0_6;
	mov.b32 	%r47, 0;
	st.shared.u32 	[%r6], %r47;
	atom.shared.add.u32 	%r8, [%r6], 1;
	setp.gt.s32 	%p4, %r8, 39;
	@%p4 bra 	$L__BB0_4;
	shl.b32 	%r49, %r8, 2;
	add.s32 	%r50, %r6, %r49;
	mov.b32 	%r51, 0;
	st.shared.u32 	[%r50+-160], %r51;
	bra.uni 	$L__BB0_5;
$L__BB0_4:
	atom.shared.add.u32 	%r48, [%r6], -1;
$L__BB0_5:
	mov.b32 	%r52, 0;
	st.shared.u32 	[%r7], %r52;
$L__BB0_6:
	bar.sync 	0;
	ld.shared.u32 	%r53, [%r6];
	setp.lt.s32 	%p5, %r53, 1;
	@%p5 bra 	$L__BB0_53;
	add.s32 	%r9, %r6, -160;
	mad.lo.s32 	%r10, %r3, 511, %r5;
$L__BB0_8:
	bar.sync 	0;
	atom.shared.add.u32 	%r11, [%r6], -1;
	setp.lt.s32 	%p6, %r11, 1;
	@%p6 bra 	$L__BB0_10;
	shl.b32 	%r56, %r11, 2;
	add.s32 	%r57, %r9, %r56;
	ld.shared.u32 	%r99, [%r57+-4];
	bra.uni 	$L__BB0_11;
$L__BB0_10:
	atom.shared.add.u32 	%r55, [%r6], 1;
	mov.b32 	%r99, 2147483647;
$L__BB0_11:
	setp.ge.u32 	%p7, %r99, %r39;
	@%p7 bra 	$L__BB0_52;
	cvt.rn.f32.u32 	%f16, %r99;
	add.f32 	%f17, %f16, 0f3F800000;
	setp.lt.f32 	%p8, %f17, 0f00800000;
	mul.f32 	%f18, %f17, 0f4B000000;
	selp.f32 	%f19, %f18, %f17, %p8;
	selp.f32 	%f20, 0fC1B80000, 0f00000000, %p8;
	mov.b32 	%r58, %f19;
	add.s32 	%r59, %r58, -1060439283;
	and.b32  	%r60, %r59, -8388608;
	sub.s32 	%r61, %r58, %r60;
	mov.b32 	%f21, %r61;
	cvt.rn.f32.s32 	%f22, %r60;
	fma.rn.f32 	%f23, %f22, 0f34000000, %f20;
	add.f32 	%f24, %f21, 0fBF800000;
	fma.rn.f32 	%f25, %f24, 0f3DC6B27F, 0fBE2C7F30;
	fma.rn.f32 	%f26, %f25, %f24, 0f3E2FCF2A;
	fma.rn.f32 	%f27, %f26, %f24, 0fBE374E43;
	fma.rn.f32 	%f28, %f27, %f24, 0f3E520BF4;
	fma.rn.f32 	%f29, %f28, %f24, 0fBE763C8B;
	fma.rn.f32 	%f30, %f29, %f24, 0f3E93BF99;
	fma.rn.f32 	%f31, %f30, %f24, 0fBEB8AA49;
	fma.rn.f32 	%f32, %f31, %f24, 0f3EF6384A;
	fma.rn.f32 	%f33, %f32, %f24, 0fBF38AA3B;
	mul.f32 	%f34, %f24, %f33;
	mul.f32 	%f35, %f24, %f34;
	fma.rn.f32 	%f36, %f24, 0f3FB8AA3B, %f35;
	add.f32 	%f37, %f23, %f36;
	setp.gt.u32 	%p9, %r58, 2139095039;
	fma.rn.f32 	%f38, %f19, 0f7F800000, 0f7F800000;
	selp.f32 	%f39, %f38, %f37, %p9;
	setp.eq.f32 	%p10, %f19, 0f00000000;
	cvt.rmi.f32.f32 	%f40, %f39;
	selp.f32 	%f41, 0fFF800000, %f40, %p10;
	cvt.rzi.s32.f32 	%r62, %f41;
	mul.hi.s32 	%r63, %r62, 1431655766;
	shr.u32 	%r64, %r63, 31;
	add.s32 	%r65, %r63, %r64;
	mul.lo.s32 	%r66, %r65, 3;
	sub.s32 	%r14, %r62, %r66;
	mad.lo.s32 	%r67, %r14, %r39, %r99;
	mul.wide.u32 	%rd16, %r67, 4;
	add.s64 	%rd5, %rd1, %rd16;
	ld.global.f32 	%f47, [%rd5];
	mul.wide.s32 	%rd17, %r14, 4;
	add.s64 	%rd18, %rd4, %rd17;
	ld.local.f32 	%f42, [%rd18];
	setp.le.f32 	%p11, %f47, %f42;
	@%p11 bra 	$L__BB0_14;
	add.s64 	%rd30, %rd3, %rd17;
	ld.local.f32 	%f46, [%rd30];
	mov.pred 	%p54, 0;
	bra.uni 	$L__BB0_18;
$L__BB0_14:
	add.s64 	%rd20, %rd3, %rd17;
	ld.local.f32 	%f46, [%rd20];
	setp.ltu.f32 	%p13, %f47, %f46;
	mov.pred 	%p54, 0;
	@%p13 bra 	$L__BB0_18;
	mul.wide.u32 	%rd21, %r99, 4;
	add.s64 	%rd22, %rd1, %rd21;
	ld.global.f32 	%f43, [%rd22];
	setp.gtu.f32 	%p15, %f43, %f2;
	setp.ltu.f32 	%p16, %f43, %f1;
	or.pred  	%p17, %p15, %p16;
	add.s32 	%r68, %r39, %r99;
	mul.wide.u32 	%rd23, %r68, 4;
	add.s64 	%rd24, %rd1, %rd23;
	ld.global.f32 	%f44, [%rd24];
	setp.gtu.f32 	%p18, %f44, %f4;
	setp.ltu.f32 	%p19, %f44, %f3;
	or.pred  	%p20, %p18, %p19;
	or.pred  	%p21, %p20, %p17;
	add.s32 	%r69, %r68, %r39;
	mul.wide.u32 	%rd25, %r69, 4;
	add.s64 	%rd26, %rd1, %rd25;
	ld.global.f32 	%f45, [%rd26];
	setp.gtu.f32 	%p22, %f45, %f6;
	setp.ltu.f32 	%p23, %f45, %f5;
	or.pred  	%p24, %p22, %p23;
	or.pred  	%p25, %p24, %p21;
	mov.pred 	%p54, -1;
	@%p25 bra 	$L__BB0_18;
	ld.shared.u32 	%r70, [%r7];
	setp.gt.u32 	%p27, %r70, 511;
	@%p27 bra 	$L__BB0_18;
	atom.shared.add.u32 	%r71, [%r7], 1;
	add.s32 	%r72, %r10, %r71;
	mul.wide.u32 	%rd27, %r72, 4;
	add.s64 	%rd28, %rd2, %rd27;
	st.global.u32 	[%rd28], %r99;
	ld.global.f32 	%f47, [%rd5];
$L__BB0_18:
	setp.lt.f32 	%p30, %f47, %f46;
	selp.u32 	%r15, 1, 0, %p30;
	selp.b32 	%r73, 2, 1, %p30;
	selp.b32 	%r16, 2, %r73, %p54;
	setp.le.u32 	%p31, %r16, %r15;
	@%p31 bra 	$L__BB0_52;
	shl.b32 	%r74, %r99, 1;
	or.b32  	%r17, %r74, 1;
	sub.s32 	%r18, %r16, %r15;
	add.s32 	%r19, %r17, %r15;
	setp.ge.u32 	%p32, %r19, %r39;
	@%p32 bra 	$L__BB0_23;
	atom.shared.add.u32 	%r20, [%r6], 1;
	setp.lt.s32 	%p33, %r20, 40;
	@%p33 bra 	$L__BB0_22;
	atom.shared.add.u32 	%r75, [%r6], -1;
	bra.uni 	$L__BB0_23;
$L__BB0_22:
	shl.b32 	%r76, %r20, 2;
	add.s32 	%r77, %r9, %r76;
	st.shared.u32 	[%r77], %r19;
$L__BB0_23:
	setp.lt.f32 	%p34, %f47, %f46;
	selp.b32 	%r100, 2, 1, %p34;
	setp.eq.s32 	%p35, %r18, 1;
	@%p35 bra 	$L__BB0_34;
	add.s32 	%r22, %r17, %r100;
	setp.ge.u32 	%p36, %r22, %r39;
	@%p36 bra 	$L__BB0_28;
	atom.shared.add.u32 	%r23, [%r6], 1;
	setp.lt.s32 	%p37, %r23, 40;
	@%p37 bra 	$L__BB0_27;
	atom.shared.add.u32 	%r78, [%r6], -1;
	bra.uni 	$L__BB0_28;
$L__BB0_27:
	shl.b32 	%r79, %r23, 2;
	add.s32 	%r80, %r9, %r79;
	st.shared.u32 	[%r80], %r22;
$L__BB0_28:
	selp.b32 	%r100, 3, 2, %p34;
	setp.eq.s32 	%p39, %r18, 2;
	@%p39 bra 	$L__BB0_34;
	add.s32 	%r25, %r17, %r100;
	setp.ge.u32 	%p40, %r25, %r39;
	@%p40 bra 	$L__BB0_33;
	atom.shared.add.u32 	%r26, [%r6], 1;
	setp.lt.s32 	%p41, %r26, 40;
	@%p41 bra 	$L__BB0_32;
	atom.shared.add.u32 	%r81, [%r6], -1;
	bra.uni 	$L__BB0_33;
$L__BB0_32:
	shl.b32 	%r82, %r26, 2;
	add.s32 	%r83, %r9, %r82;
	st.shared.u32 	[%r83], %r25;
$L__BB0_33:
	selp.b32 	%r100, 4, 3, %p34;
$L__BB0_34:
	sub.s32 	%r84, %r15, %r16;
	setp.gt.u32 	%p43, %r84, -4;
	@%p43 bra 	$L__BB0_52;
$L__BB0_35:
	add.s32 	%r30, %r17, %r100;
	setp.ge.u32 	%p44, %r30, %r39;
	@%p44 bra 	$L__BB0_39;
	atom.shared.add.u32 	%r31, [%r6], 1;
	setp.gt.s32 	%p45, %r31, 39;
	@%p45 bra 	$L__BB0_38;
	shl.b32 	%r86, %r31, 2;
	add.s32 	%r87, %r9, %r86;
	st.shared.u32 	[%r87], %r30;
	bra.uni 	$L__BB0_39;
$L__BB0_38:
	atom.shared.add.u32 	%r85, [%r6], -1;
$L__BB0_39:
	add.s32 	%r32, %r30, 1;
	setp.ge.u32 	%p46, %r32, %r39;
	@%p46 bra 	$L__BB0_43;
	atom.shared.add.u32 	%r33, [%r6], 1;
	setp.lt.s32 	%p47, %r33, 40;
	@%p47 bra 	$L__BB0_42;
	atom.shared.add.u32 	%r88, [%r6], -1;
	bra.uni 	$L__BB0_43;
$L__BB0_42:
	shl.b32 	%r89, %r33, 2;
	add.s32 	%r90, %r9, %r89;
	st.shared.u32 	[%r90], %r32;
$L__BB0_43:
	add.s32 	%r34, %r30, 2;
	setp.ge.u32 	%p48, %r34, %r39;
	@%p48 bra 	$L__BB0_47;
	atom.shared.add.u32 	%r35, [%r6], 1;
	setp.lt.s32 	%p49, %r35, 40;
	@%p49 bra 	$L__BB0_46;
	atom.shared.add.u32 	%r91, [%r6], -1;
	bra.uni 	$L__BB0_47;
$L__BB0_46:
	shl.b32 	%r92, %r35, 2;
	add.s32 	%r93, %r9, %r92;
	st.shared.u32 	[%r93], %r34;
$L__BB0_47:
	add.s32 	%r36, %r30, 3;
	setp.ge.u32 	%p50, %r36, %r39;
	@%p50 bra 	$L__BB0_51;
	atom.shared.add.u32 	%r37, [%r6], 1;
	setp.lt.s32 	%p51, %r37, 40;
	@%p51 bra 	$L__BB0_50;
	atom.shared.add.u32 	%r94, [%r6], -1;
	bra.uni 	$L__BB0_51;
$L__BB0_50:
	shl.b32 	%r95, %r37, 2;
	add.s32 	%r96, %r9, %r95;
	st.shared.u32 	[%r96], %r36;
$L__BB0_51:
	add.s32 	%r100, %r100, 4;
	bra.uni 	$L__BB0_35;
$L__BB0_52:
	bar.sync 	0;
	ld.shared.u32 	%r97, [%r6];
	setp.gt.s32 	%p52, %r97, 0;
	@%p52 bra 	$L__BB0_8;
$L__BB0_53:
	setp.ne.s32 	%p53, %r4, 0;
	@%p53 bra 	$L__BB0_55;
	ld.shared.u32 	%r98, [%r7];
	mul.wide.u32 	%rd31, %r3, 4;
	add.s64 	%rd32, %rd2, %rd31;
	st.global.u32 	[%rd32], %r98;
$L__BB0_55:
	ret;

}


// ===== COMPILED SASS (sm_100) =====

	.target	sm_100

	.elftype	@"ET_EXEC"


//--------------------- .note.nv.tkinfo           --------------------------
	.section	.note.nv.tkinfo,"",@"SHT_NOTE"
	.sectionflags	@"SHF_NOTE_NV_TKINFO"
	.tkinfo
        /*0018*/ 	.word	0x00000002
        /*0030*/ 	.string	""
        /*0030*/ 	.string	"ptxas"
        /*0030*/ 	.string	"Cuda compilation tools, release 13.0, V13.0.88"
        /*0030*/ 	.string	"Build cuda_13.0.r13.0/compiler.36424714_0"
        /*0030*/ 	.string	"-arch sm_100 -m 64 "



//--------------------- .note.nv.cuinfo           --------------------------
	.section	.note.nv.cuinfo,"",@"SHT_NOTE"
	.sectionflags	@"SHF_NOTE_NV_CUINFO"
        /*0018*/ 	.short	0x0002
        /*001a*/ 	.short	0x0064
        /*001c*/ 	.short	0x0082
	.zero		2


//--------------------- .nv.info                  --------------------------
	.section	.nv.info,"",@"SHT_CUDA_INFO"
	.align	4


	//----- nvinfo : EIATTR_REGCOUNT
	.align		4
        /*0000*/ 	.byte	0x04, 0x2f
        /*0002*/ 	.short	(.L_1 - .L_0)
	.align		4
.L_0:
        /*0004*/ 	.word	index@(_Z20CUDASearchInTheKDBoxjPfPjS0_)
        /*0008*/ 	.word	0x00000020


	//----- nvinfo : EIATTR_FRAME_SIZE
	.align		4
.L_1:
        /*000c*/ 	.byte	0x04, 0x11
        /*000e*/ 	.short	(.L_3 - .L_2)
	.align		4
.L_2:
        /*0010*/ 	.word	index@(_Z20CUDASearchInTheKDBoxjPfPjS0_)
        /*0014*/ 	.word	0x00000000


	//----- nvinfo : EIATTR_MIN_STACK_SIZE
	.align		4
.L_3:
        /*0018*/ 	.byte	0x04, 0x12
        /*001a*/ 	.short	(.L_5 - .L_4)
	.align		4
.L_4:
        /*001c*/ 	.word	index@(_Z20CUDASearchInTheKDBoxjPfPjS0_)
        /*0020*/ 	.word	0x00000000
.L_5:


//--------------------- .nv.compat                --------------------------
	.section	.nv.compat,"",@"SHT_CUDA_COMPAT_INFO"
	.align	4
        /*0000*/ 	.byte	0x02, 0x09, 0x00, 0x00, 0x02, 0x02, 0x01, 0x00, 0x02, 0x05, 0x05, 0x00, 0x03, 0x07, 0x01, 0x01
        /*0010*/ 	.byte	0x02, 0x03, 0x00, 0x00, 0x02, 0x06, 0x01, 0x00, 0x04, 0x0b, 0x08, 0x00, 0x01, 0x00, 0x00, 0x00
        /*0020*/ 	.byte	0x00, 0x00, 0x00, 0x00


//--------------------- .nv.info._Z20CUDASearchInTheKDBoxjPfPjS0_ --------------------------
	.section	.nv.info._Z20CUDASearchInTheKDBoxjPfPjS0_,"",@"SHT_CUDA_INFO"
	.sectionflags	@""
	.align	4


	//----- nvinfo : EIATTR_CUDA_API_VERSION
	.align		4
        /*0000*/ 	.byte	0x04, 0x37
        /*0002*/ 	.short	(.L_7 - .L_6)
.L_6:
        /*0004*/ 	.word	0x00000082


	//----- nvinfo : EIATTR_KPARAM_INFO
	.align		4
.L_7:
        /*0008*/ 	.byte	0x04, 0x17
        /*000a*/ 	.short	(.L_9 - .L_8)
.L_8:
        /*000c*/ 	.word	0x00000000
        /*0010*/ 	.short	0x0003
        /*0012*/ 	.short	0x0018
        /*0014*/ 	.byte	0x00, 0xf5, 0x21, 0x00


	//----- nvinfo : EIATTR_KPARAM_INFO
	.align		4
.L_9:
        /*0018*/ 	.byte	0x04, 0x17
        /*001a*/ 	.short	(.L_11 - .L_10)
.L_10:
        /*001c*/ 	.word	0x00000000
        /*0020*/ 	.short	0x0002
        /*0022*/ 	.short	0x0010
        /*0024*/ 	.byte	0x00, 0xf5, 0x21, 0x00


	//----- nvinfo : EIATTR_KPARAM_INFO
	.align		4
.L_11:
        /*0028*/ 	.byte	0x04, 0x17
        /*002a*/ 	.short	(.L_13 - .L_12)
.L_12:
        /*002c*/ 	.word	0x00000000
        /*0030*/ 	.short	0x0001
        /*0032*/ 	.short	0x0008
        /*0034*/ 	.byte	0x00, 0xf5, 0x21, 0x00


	//----- nvinfo : EIATTR_KPARAM_INFO
	.align		4
.L_13:
        /*0038*/ 	.byte	0x04, 0x17
        /*003a*/ 	.short	(.L_15 - .L_14)
.L_14:
        /*003c*/ 	.word	0x00000000
        /*0040*/ 	.short	0x0000
        /*0042*/ 	.short	0x0000
        /*0044*/ 	.byte	0x00, 0xf0, 0x11, 0x00


	//----- nvinfo : EIATTR_SPARSE_MMA_MASK
	.align		4
.L_15:
        /*0048*/ 	.byte	0x03, 0x50
        /*004a*/ 	.short	0x0000


	//----- nvinfo : EIATTR_MAXREG_COUNT
	.align		4
        /*004c*/ 	.byte	0x03, 0x1b
        /*004e*/ 	.short	0x00ff


	//----- nvinfo : EIATTR_NUM_BARRIERS
	.align		4
        /*0050*/ 	.byte	0x02, 0x4c
        /*0052*/ 	.byte	0x01
	.zero		1


	//----- nvinfo : EIATTR_MERCURY_ISA_VERSION
	.align		4
        /*0054*/ 	.byte	0x03, 0x5f
        /*0056*/ 	.short	0x0101


	//----- nvinfo : EIATTR_VRC_CTA_INIT_COUNT
	.align		4
        /*0058*/ 	.byte	0x02, 0x4a
	.zero		1
	.zero		1


	//----- nvinfo : EIATTR_EXIT_INSTR_OFFSETS
	.align		4
        /*005c*/ 	.byte	0x04, 0x1c
        /*005e*/ 	.short	(.L_17 - .L_16)


	//   ....[0]....
.L_16:
        /*0060*/ 	.word	0x00000070


	//   ....[1]....
        /*0064*/ 	.word	0x00000f20


	//   ....[2]....
        /*0068*/ 	.word	0x00000f70


	//----- nvinfo : EIATTR_CRS_STACK_SIZE
	.align		4
.L_17:
        /*006c*/ 	.byte	0x04, 0x1e
        /*006e*/ 	.short	(.L_19 - .L_18)
.L_18:
        /*0070*/ 	.word	0x00000000


	//----- nvinfo : EIATTR_CBANK_PARAM_SIZE
	.align		4
.L_19:
        /*0074*/ 	.byte	0x03, 0x19
        /*0076*/ 	.short	0x0020


	//----- nvinfo : EIATTR_PARAM_CBANK
	.align		4
        /*0078*/ 	.byte	0x04, 0x0a
        /*007a*/ 	.short	(.L_21 - .L_20)
	.align		4
.L_20:
        /*007c*/ 	.word	index@(.nv.constant0._Z20CUDASearchInTheKDBoxjPfPjS0_)
        /*0080*/ 	.short	0x0380
        /*0082*/ 	.short	0x0020


	//----- nvinfo : EIATTR_SW_WAR
	.align		4
.L_21:
        /*0084*/ 	.byte	0x04, 0x36
        /*0086*/ 	.short	(.L_23 - .L_22)
.L_22:
        /*0088*/ 	.word	0x00000008
.L_23:


//--------------------- .nv.callgraph             --------------------------
	.section	.nv.callgraph,"",@"SHT_CUDA_CALLGRAPH"
	.align	4
	.sectionentsize	8
	.align		4
        /*0000*/ 	.word	0x00000000
	.align		4
        /*0004*/ 	.word	0xffffffff
	.align		4
        /*0008*/ 	.word	0x00000000
	.align		4
        /*000c*/ 	.word	0xfffffffe
	.align		4
        /*0010*/ 	.word	0x00000000
	.align		4
        /*0014*/ 	.word	0xfffffffd
	.align		4
        /*0018*/ 	.word	0x00000000
	.align		4
        /*001c*/ 	.word	0xfffffffc


//--------------------- .text._Z20CUDASearchInTheKDBoxjPfPjS0_ --------------------------
	.section	.text._Z20CUDASearchInTheKDBoxjPfPjS0_,"ax",@progbits
	.align	128
        .global         _Z20CUDASearchInTheKDBoxjPfPjS0_
        .type           _Z20CUDASearchInTheKDBoxjPfPjS0_,@function
        .size           _Z20CUDASearchInTheKDBoxjPfPjS0_,(.L_x_37 - _Z20CUDASearchInTheKDBoxjPfPjS0_)
        .other          _Z20CUDASearchInTheKDBoxjPfPjS0_,@"STO_CUDA_ENTRY STV_DEFAULT"
_Z20CUDASearchInTheKDBoxjPfPjS0_:
.text._Z20CUDASearchInTheKDBoxjPfPjS0_:
[----:B------:R-:W-:Y:S01]  /*0000*/  LDC R1, c[0x0][0x37c] ;  /* 0x0000df00ff017b82 */ /* 0x000fe20000000800 */
[----:B------:R-:W0:Y:S01]  /*0010*/  S2R R16, SR_TID.X ;  /* 0x0000000000107919 */ /* 0x000e220000002100 */
[----:B------:R-:W1:Y:S01]  /*0020*/  LDCU UR6, c[0x0][0x380] ;  /* 0x00007000ff0677ac */ /* 0x000e620008000800 */
[----:B------:R-:W2:Y:S01]  /*0030*/  S2R R0, SR_CTAID.X ;  /* 0x0000000000007919 */ /* 0x000ea20000002500 */
[----:B0-----:R-:W-:-:S05]  /*0040*/  SHF.R.U32.HI R15, RZ, 0x2, R16 ;  /* 0x00000002ff0f7819 */ /* 0x001fca0000011610 */
[----:B--2---:R-:W-:-:S05]  /*0050*/  IMAD R0, R0, 0x40, R15 ;  /* 0x0000004000007824 */ /* 0x004fca00078e020f */
[----:B-1----:R-:W-:-:S13]  /*0060*/  ISETP.GE.U32.AND P0, PT, R0, UR6, PT ;  /* 0x0000000600007c0c */ /* 0x002fda000bf06070 */
[----:B------:R-:W-:Y:S05]  /*0070*/  @P0 EXIT ;  /* 0x000000000000094d */ /* 0x000fea0003800000 */
[----:B------:R-:W0:Y:S01]  /*0080*/  LDC.64 R6, c[0x0][0x388] ;  /* 0x0000e200ff067b82 */ /* 0x000e220000000a00 */
[----:B------:R-:W1:Y:S01]  /*0090*/  LDCU.64 UR4, c[0x0][0x358] ;  /* 0x00006b00ff0477ac */ /* 0x000e620008000a00 */
[----:B------:R-:W-:-:S04]  /*00a0*/  VIADD R23, R0, UR6 ;  /* 0x0000000600177c36 */ /* 0x000fc80008000000 */
[----:B------:R-:W-:Y:S02]  /*00b0*/  VIADD R9, R23, UR6 ;  /* 0x0000000617097c36 */ /* 0x000fe40008000000 */
[----:B0-----:R-:W-:-:S04]  /*00c0*/  IMAD.WIDE.U32 R2, R0, 0x4, R6 ;  /* 0x0000000400027825 */ /* 0x001fc800078e0006 */
[--C-:B------:R-:W-:Y:S02]  /*00d0*/  IMAD.WIDE.U32 R4, R23, 0x4, R6.reuse ;  /* 0x0000000417047825 */ /* 0x100fe400078e0006 */
[----:B-1----:R-:W2:Y:S02]  /*00e0*/  LDG.E R2, desc[UR4][R2.64] ;  /* 0x0000000402027981 */ /* 0x002ea4000c1e1900 */
[----:B------:R-:W-:Y:S02]  /*00f0*/  IMAD.WIDE.U32 R6, R9, 0x4, R6 ;  /* 0x0000000409067825 */ /* 0x000fe400078e0006 */
[----:B------:R-:W3:Y:S04]  /*0100*/  LDG.E R4, desc[UR4][R4.64] ;  /* 0x0000000404047981 */ /* 0x000ee8000c1e1900 */
[----:B------:R-:W4:Y:S01]  /*0110*/  LDG.E R6, desc[UR4][R6.64] ;  /* 0x0000000406067981 */ /* 0x000f22000c1e1900 */
[----:B------:R-:W0:Y:S01]  /*0120*/  S2R R10, SR_CgaCtaId ;  /* 0x00000000000a7919 */ /* 0x000e220000008800 */
[----:B------:R-:W-:-:S02]  /*0130*/  LOP3.LUT P0, R16, R16, 0x3, RZ, 0xc0, !PT ;  /* 0x0000000310107812 */ /* 0x000fc4000780c0ff */
[----:B------:R-:W-:-:S05]  /*0140*/  MOV R8, 0x400 ;  /* 0x0000040000087802 */ /* 0x000fca0000000f00 */
[----:B------:R-:W-:Y:S01]  /*0150*/  VIADD R9, R8, 0x2900 ;  /* 0x0000290008097836 */ /* 0x000fe20000000000 */
[----:B------:R-:W-:Y:S01]  /*0160*/  BSSY.RECONVERGENT B0, `(.L_x_0) ;  /* 0x0000018000007945 */ /* 0x000fe20003800200 */
[----:B0-----:R-:W-:-:S03]  /*0170*/  LEA R14, R10, R8, 0x18 ;  /* 0x000000080a0e7211 */ /* 0x001fc600078ec0ff */
[----:B------:R-:W-:Y:S02]  /*0180*/  LEA R8, R10, R9, 0x18 ;  /* 0x000000090a087211 */ /* 0x000fe400078ec0ff */
[C---:B------:R-:W-:Y:S02]  /*0190*/  IMAD R14, R15.reuse, 0xa4, R14 ;  /* 0x000000a40f0e7824 */ /* 0x040fe400078e020e */
[----:B------:R-:W-:Y:S01]  /*01a0*/  LEA R15, R15, R8, 0x2 ;  /* 0x000000080f0f7211 */ /* 0x000fe200078e10ff */
[C---:B--2---:R-:W-:Y:S01]  /*01b0*/  FADD R17, R2.reuse, -0.20000000298023223877 ;  /* 0xbe4ccccd02117421 */ /* 0x044fe20000000000 */
[----:B------:R-:W-:Y:S01]  /*01c0*/  FADD R18, R2, 0.20000000298023223877 ;  /* 0x3e4ccccd02127421 */ /* 0x000fe20000000000 */
[C---:B---3--:R-:W-:Y:S01]  /*01d0*/  FADD R19, R4.reuse, -0.20000000298023223877 ;  /* 0xbe4ccccd04137421 */ /* 0x048fe20000000000 */
[----:B------:R-:W-:Y:S01]  /*01e0*/  FADD R20, R4, 0.20000000298023223877 ;  /* 0x3e4ccccd04147421 */ /* 0x000fe20000000000 */
[C---:B----4-:R-:W-:Y:S01]  /*01f0*/  FADD R21, R6.reuse, -0.20000000298023223877 ;  /* 0xbe4ccccd06157421 */ /* 0x050fe20000000000 */
[----:B------:R-:W-:Y:S01]  /*0200*/  FADD R22, R6, 0.20000000298023223877 ;  /* 0x3e4ccccd06167421 */ /* 0x000fe20000000000 */
[----:B------:R-:W-:Y:S06]  /*0210*/  @P0 BRA `(.L_x_1) ;  /* 0x0000000000300947 */ /* 0x000fec0003800000 */
[----:B------:R-:W-:Y:S01]  /*0220*/  IMAD.MOV.U32 R5, RZ, RZ, 0x1 ;  /* 0x00000001ff057424 */ /* 0x000fe200078e00ff */
[----:B------:R-:W-:Y:S01]  /*0230*/  STS [R14+0xa0], RZ ;  /* 0x0000a0ff0e007388 */ /* 0x000fe20000000800 */
[----:B------:R-:W-:Y:S03]  /*0240*/  BSSY.RECONVERGENT B1, `(.L_x_2) ;  /* 0x0000008000017945 */ /* 0x000fe60003800200 */
[----:B------:R-:W0:Y:S02]  /*0250*/  ATOMS.ADD R3, [R14+0xa0], R5 ;  /* 0x0000a0050e03738c */ /* 0x000e240000000000 */
[----:B0-----:R-:W-:-:S13]  /*0260*/  ISETP.GT.AND P0, PT, R3, 0x27, PT ;  /* 0x000000270300780c */ /* 0x001fda0003f04270 */
[----:B------:R-:W-:-:S05]  /*0270*/  @!P0 IMAD R3, R3, 0x4, R14 ;  /* 0x0000000403038824 */ /* 0x000fca00078e020e */
[----:B------:R0:W-:Y:S01]  /*0280*/  @!P0 STS [R3], RZ ;  /* 0x000000ff03008388 */ /* 0x0001e20000000800 */
[----:B------:R-:W-:Y:S05]  /*0290*/  @!P0 BRA `(.L_x_3) ;  /* 0x0000000000088947 */ /* 0x000fea0003800000 */
[----:B0-----:R-:W-:-:S05]  /*02a0*/  IMAD.MOV.U32 R3, RZ, RZ, -0x1 ;  /* 0xffffffffff037424 */ /* 0x001fca00078e00ff */
[----:B------:R1:W-:Y:S02]  /*02b0*/  ATOMS.ADD RZ, [R14+0xa0], R3 ;  /* 0x0000a0030eff738c */ /* 0x0003e40000000000 */
.L_x_3:
[----:B------:R-:W-:Y:S05]  /*02c0*/  BSYNC.RECONVERGENT B1 ;  /* 0x0000000000017941 */ /* 0x000fea0003800200 */
.L_x_2:
[----:B------:R2:W-:Y:S02]  /*02d0*/  STS [R15], RZ ;  /* 0x000000ff0f007388 */ /* 0x0005e40000000800 */
.L_x_1:
[----:B------:R-:W-:Y:S05]  /*02e0*/  BSYNC.RECONVERGENT B0 ;  /* 0x0000000000007941 */ /* 0x000fea0003800200 */
.L_x_0:
[----:B------:R-:W-:Y:S06]  /*02f0*/  BAR.SYNC.DEFER_BLOCKING 0x0 ;  /* 0x0000000000007b1d */ /* 0x000fec0000010000 */
[----:B------:R-:W3:Y:S01]  /*0300*/  LDCU UR6, c[0x0][0x380] ;  /* 0x00007000ff0677ac */ /* 0x000ee20008000800 */
[----:B------:R-:W4:Y:S02]  /*0310*/  LDS R2, [R14+0xa0] ;  /* 0x0000a0000e027984 */ /* 0x000f240000000800 */
[----:B----4-:R-:W-:-:S13]  /*0320*/  ISETP.GE.AND P0, PT, R2, 0x1, PT ;  /* 0x000000010200780c */ /* 0x010fda0003f06270 */
[----:B---3--:R-:W-:Y:S05]  /*0330*/  @!P0 BRA `(.L_x_4) ;  /* 0x0000000800f48947 */ /* 0x008fea0003800000 */
[----:B01----:R-:W0:Y:S01]  /*0340*/  LDC.64 R2, c[0x0][0x388] ;  /* 0x0000e200ff027b82 */ /* 0x003e220000000a00 */
[----:B------:R-:W-:-:S07]  /*0350*/  IMAD R23, R0, 0x1ff, R23 ;  /* 0x000001ff00177824 */ /* 0x000fce00078e0217 */
[----:B------:R-:W1:Y:S02]  /*0360*/  LDC.64 R4, c[0x0][0x398] ;  /* 0x0000e600ff047b82 */ /* 0x000e640000000a00 */
.L_x_23:
[----:B------:R-:W-:Y:S05]  /*0370*/  YIELD ;  /* 0x0000000000007946 */ /* 0x000fea0003800000 */
[----:B------:R-:W-:Y:S05]  /*0380*/  WARPSYNC.ALL ;  /* 0x0000000000007948 */ /* 0x000fea0003800000 */
[----:B------:R-:W-:Y:S01]  /*0390*/  BAR.SYNC.DEFER_BLOCKING 0x0 ;  /* 0x0000000000007b1d */ /* 0x000fe20000010000 */
[----:B---34-:R-:W-:-:S05]  /*03a0*/  MOV R25, 0xffffffff ;  /* 0xffffffff00197802 */ /* 0x018fca0000000f00 */
[----:B------:R-:W-:Y:S01]  /*03b0*/  BSSY.RECONVERGENT B0, `(.L_x_5) ;  /* 0x0000008000007945 */ /* 0x000fe20003800200 */
[----:B------:R-:W3:Y:S02]  /*03c0*/  ATOMS.ADD R7, [R14+0xa0], R25 ;  /* 0x0000a0190e07738c */ /* 0x000ee40000000000 */
[----:B---3--:R-:W-:-:S13]  /*03d0*/  ISETP.GE.AND P0, PT, R7, 0x1, PT ;  /* 0x000000010700780c */ /* 0x008fda0003f06270 */
[----:B------:R-:W-:-:S05]  /*03e0*/  @P0 IMAD R7, R7, 0x4, R14 ;  /* 0x0000000407070824 */ /* 0x000fca00078e020e */
[----:B------:R3:W4:Y:S01]  /*03f0*/  @P0 LDS R27, [R7+-0x4] ;  /* 0xfffffc00071b0984 */ /* 0x0007220000000800 */
[----:B0-----:R-:W-:Y:S05]  /*0400*/  @P0 BRA `(.L_x_6) ;  /* 0x0000000000080947 */ /* 0x001fea0003800000 */
[----:B------:R0:W-:Y:S01]  /*0410*/  ATOMS.POPC.INC.32 RZ, [R14+URZ+0xa0] ;  /* 0x0000a0000eff7f8c */ /* 0x0001e2000d8000ff */
[----:B----4-:R-:W-:-:S07]  /*0420*/  IMAD.MOV.U32 R27, RZ, RZ, 0x7fffffff ;  /* 0x7fffffffff1b7424 */ /* 0x010fce00078e00ff */
.L_x_6:
[----:B------:R-:W-:Y:S05]  /*0430*/  BSYNC.RECONVERGENT B0 ;  /* 0x0000000000007941 */ /* 0x000fea0003800200 */
.L_x_5:
[----:B----4-:R-:W-:-:S13]  /*0440*/  ISETP.GE.U32.AND P0, PT, R27, UR6, PT ;  /* 0x000000061b007c0c */ /* 0x010fda000bf06070 */
[----:B------:R-:W-:Y:S05]  /*0450*/  @P0 BRA `(.L_x_7) ;  /* 0x0000000800980947 */ /* 0x000fea0003800000 */
[----:B------:R-:W-:Y:S01]  /*0460*/  I2FP.F32.U32 R6, R27 ;  /* 0x0000001b00067245 */ /* 0x000fe20000201000 */
[----:B------:R-:W-:-:S04]  /*0470*/  IMAD.MOV.U32 R8, RZ, RZ, 0x3dc6b27f ;  /* 0x3dc6b27fff087424 */ /* 0x000fc800078e00ff */
[----:B------:R-:W-:-:S05]  /*0480*/  FADD R6, R6, 1 ;  /* 0x3f80000006067421 */ /* 0x000fca0000000000 */
[----:B------:R-:W-:-:S13]  /*0490*/  FSETP.GEU.AND P0, PT, R6, 1.175494350822287508e-38, PT ;  /* 0x008000000600780b */ /* 0x000fda0003f0e000 */
[----:B------:R-:W-:-:S04]  /*04a0*/  @!P0 FMUL R6, R6, 8388608 ;  /* 0x4b00000006068820 */ /* 0x000fc80000400000 */
[----:B------:R-:W-:-:S05]  /*04b0*/  VIADD R9, R6, 0xc0cafb0d ;  /* 0xc0cafb0d06097836 */ /* 0x000fca0000000000 */
[----:B------:R-:W-:-:S04]  /*04c0*/  LOP3.LUT R9, R9, 0xff800000, RZ, 0xc0, !PT ;  /* 0xff80000009097812 */ /* 0x000fc800078ec0ff */
[-C--:B---3--:R-:W-:Y:S02]  /*04d0*/  IADD3 R7, PT, PT, R6, -R9.reuse, RZ ;  /* 0x8000000906077210 */ /* 0x088fe40007ffe0ff */
[----:B------:R-:W-:-:S03]  /*04e0*/  I2FP.F32.S32 R9, R9 ;  /* 0x0000000900097245 */ /* 0x000fc60000201400 */
[----:B------:R-:W-:-:S04]  /*04f0*/  FADD R7, R7, -1 ;  /* 0xbf80000007077421 */ /* 0x000fc80000000000 */
[----:B------:R-:W-:-:S04]  /*0500*/  FFMA R8, R7, R8, -0.16845393180847167969 ;  /* 0xbe2c7f3007087423 */ /* 0x000fc80000000008 */
[----:B------:R-:W-:-:S04]  /*0510*/  FFMA R8, R7, R8, 0.1716887056827545166 ;  /* 0x3e2fcf2a07087423 */ /* 0x000fc80000000008 */
[----:B------:R-:W-:-:S04]  /*0520*/  FFMA R8, R7, R8, -0.17900948226451873779 ;  /* 0xbe374e4307087423 */ /* 0x000fc80000000008 */
[----:B------:R-:W-:-:S04]  /*0530*/  FFMA R8, R7, R8, 0.20512372255325317383 ;  /* 0x3e520bf407087423 */ /* 0x000fc80000000008 */
[----:B------:R-:W-:-:S04]  /*0540*/  FFMA R8, R7, R8, -0.24046532809734344482 ;  /* 0xbe763c8b07087423 */ /* 0x000fc80000000008 */
[----:B------:R-:W-:-:S04]  /*0550*/  FFMA R8, R7, R8, 0.28857114911079406738 ;  /* 0x3e93bf9907087423 */ /* 0x000fc80000000008 */
[----:B------:R-:W-:-:S04]  /*0560*/  FFMA R8, R7, R8, -0.36067417263984680176 ;  /* 0xbeb8aa4907087423 */ /* 0x000fc80000000008 */
[----:B------:R-:W-:-:S04]  /*0570*/  FFMA R8, R7, R8, 0.48089820146560668945 ;  /* 0x3ef6384a07087423 */ /* 0x000fc80000000008 */
[----:B------:R-:W-:-:S04]  /*0580*/  FFMA R8, R7, R8, -0.72134751081466674805 ;  /* 0xbf38aa3b07087423 */ /* 0x000fc80000000008 */
[C---:B------:R-:W-:Y:S01]  /*0590*/  FMUL R10, R7.reuse, R8 ;  /* 0x00000008070a7220 */ /* 0x040fe20000400000 */
[----:B------:R-:W-:Y:S02]  /*05a0*/  FSEL R8, RZ, -23, P0 ;  /* 0xc1b80000ff087808 */ /* 0x000fe40000000000 */
[----:B------:R-:W-:Y:S01]  /*05b0*/  ISETP.GT.U32.AND P0, PT, R6, 0x7f7fffff, PT ;  /* 0x7f7fffff0600780c */ /* 0x000fe20003f04070 */
[----:B------:R-:W-:Y:S02]  /*05c0*/  FMUL R10, R7, R10 ;  /* 0x0000000a070a7220 */ /* 0x000fe40000400000 */
[----:B------:R-:W-:Y:S01]  /*05d0*/  FFMA R8, R9, 1.1920928955078125e-07, R8 ;  /* 0x3400000009087823 */ /* 0x000fe20000000008 */
[----:B------:R-:W-:Y:S02]  /*05e0*/  IMAD.MOV.U32 R9, RZ, RZ, 0x7f800000 ;  /* 0x7f800000ff097424 */ /* 0x000fe400078e00ff */
[----:B------:R-:W-:-:S04]  /*05f0*/  FFMA R7, R7, 1.4426950216293334961, R10 ;  /* 0x3fb8aa3b07077823 */ /* 0x000fc8000000000a */
[----:B------:R-:W-:-:S03]  /*0600*/  FADD R8, R8, R7 ;  /* 0x0000000708087221 */ /* 0x000fc60000000000 */
[C---:B------:R-:W-:Y:S01]  /*0610*/  @P0 FFMA R8, R6.reuse, R9, +INF ;  /* 0x7f80000006080423 */ /* 0x040fe20000000009 */
[----:B------:R-:W-:-:S05]  /*0620*/  FSETP.NEU.AND P0, PT, R6, RZ, PT ;  /* 0x000000ff0600720b */ /* 0x000fca0003f0d000 */
[----:B------:R-:W3:Y:S02]  /*0630*/  FRND.FLOOR R8, R8 ;  /* 0x0000000800087307 */ /* 0x000ee40000205000 */
[----:B---3--:R-:W-:-:S06]  /*0640*/  FSEL R9, R8, -INF , P0 ;  /* 0xff80000008097808 */ /* 0x008fcc0000000000 */
[----:B------:R-:W3:Y:S02]  /*0650*/  F2I.TRUNC.NTZ R9, R9 ;  /* 0x0000000900097305 */ /* 0x000ee4000020f100 */
[----:B---3--:R-:W-:-:S05]  /*0660*/  IMAD.HI R6, R9, 0x55555556, RZ ;  /* 0x5555555609067827 */ /* 0x008fca00078e02ff */
[----:B------:R-:W-:-:S05]  /*0670*/  LEA.HI R6, R6, R6, RZ, 0x1 ;  /* 0x0000000606067211 */ /* 0x000fca00078f08ff */
[----:B------:R-:W-:-:S04]  /*0680*/  IMAD R10, R6, -0x3, R9 ;  /* 0xfffffffd060a7824 */ /* 0x000fc800078e0209 */
[----:B------:R-:W-:-:S04]  /*0690*/  IMAD R7, R10, UR6, R27 ;  /* 0x000000060a077c24 */ /* 0x000fc8000f8e021b */
[----:B0-----:R-:W-:-:S05]  /*06a0*/  IMAD.WIDE.U32 R6, R7, 0x4, R2 ;  /* 0x0000000407067825 */ /* 0x001fca00078e0002 */
[----:B------:R-:W3:Y:S01]  /*06b0*/  LDG.E R29, desc[UR4][R6.64] ;  /* 0x00000004061d7981 */ /* 0x000ee2000c1e1900 */
[----:B------:R-:W-:Y:S01]  /*06c0*/  IMAD.SHL.U32 R10, R10, 0x4, RZ ;  /* 0x000000040a0a7824 */ /* 0x000fe200078e00ff */
[----:B------:R-:W-:Y:S04]  /*06d0*/  BSSY.RECONVERGENT B0, `(.L_x_8) ;  /* 0x0000043000007945 */ /* 0x000fe80003800200 */
[C---:B------:R-:W-:Y:S02]  /*06e0*/  ISETP.EQ.AND P1, PT, R10.reuse, -0xc, PT ;  /* 0xfffffff40a00780c */ /* 0x040fe40003f22270 */
[C---:B------:R-:W-:Y:S02]  /*06f0*/  ISETP.EQ.AND P0, PT, R10.reuse, -0x8, PT ;  /* 0xfffffff80a00780c */ /* 0x040fe40003f02270 */
[----:B------:R-:W-:-:S02]  /*0700*/  ISETP.EQ.AND P2, PT, R10, -0x4, PT ;  /* 0xfffffffc0a00780c */ /* 0x000fc40003f42270 */
[----:B------:R-:W-:-:S07]  /*0710*/  ISETP.EQ.AND P3, PT, R10, RZ, PT ;  /* 0x000000ff0a00720c */ /* 0x000fce0003f62270 */
[----:B------:R-:W-:Y:S02]  /*0720*/  @P1 MOV R8, R17 ;  /* 0x0000001100081202 */ /* 0x000fe40000000f00 */
[C---:B------:R-:W-:Y:S01]  /*0730*/  ISETP.EQ.AND P1, PT, R10.reuse, 0x4, PT ;  /* 0x000000040a00780c */ /* 0x040fe20003f22270 */
[----:B------:R-:W-:Y:S01]  /*0740*/  @P0 IMAD.MOV.U32 R8, RZ, RZ, R19 ;  /* 0x000000ffff080224 */ /* 0x000fe200078e0013 */
[----:B------:R-:W-:Y:S01]  /*0750*/  ISETP.EQ.AND P0, PT, R10, 0x8, PT ;  /* 0x000000080a00780c */ /* 0x000fe20003f02270 */
[----:B------:R-:W-:Y:S02]  /*0760*/  @P2 IMAD.MOV.U32 R8, RZ, RZ, R21 ;  /* 0x000000ffff082224 */ /* 0x000fe400078e0015 */
[----:B------:R-:W-:-:S08]  /*0770*/  @P3 IMAD.MOV.U32 R8, RZ, RZ, R18 ;  /* 0x000000ffff083224 */ /* 0x000fd000078e0012 */
[----:B------:R-:W-:Y:S02]  /*0780*/  @P1 MOV R8, R20 ;  /* 0x0000001400081202 */ /* 0x000fe40000000f00 */
[----:B------:R-:W-:-:S05]  /*0790*/  @P0 IMAD.MOV.U32 R8, RZ, RZ, R22 ;  /* 0x000000ffff080224 */ /* 0x000fca00078e0016 */
[----:B---3--:R-:W-:-:S13]  /*07a0*/  FSETP.GTU.AND P2, PT, R29, R8, PT ;  /* 0x000000081d00720b */ /* 0x008fda0003f4c000 */
[----:B------:R-:W-:Y:S05]  /*07b0*/  @!P2 BRA `(.L_x_9) ;  /* 0x00000000002ca947 */ /* 0x000fea0003800000 */
[C---:B------:R-:W-:Y:S01]  /*07c0*/  ISETP.EQ.AND P2, PT, R10.reuse, 0xc, PT ;  /* 0x0000000c0a00780c */ /* 0x040fe20003f42270 */
[----:B------:R-:W-:Y:S01]  /*07d0*/  @P3 IMAD.MOV.U32 R24, RZ, RZ, R17 ;  /* 0x000000ffff183224 */ /* 0x000fe200078e0011 */
[C---:B------:R-:W-:Y:S01]  /*07e0*/  ISETP.EQ.AND P3, PT, R10.reuse, 0x10, PT ;  /* 0x000000100a00780c */ /* 0x040fe20003f62270 */
[----:B------:R-:W-:Y:S01]  /*07f0*/  @P1 IMAD.MOV.U32 R24, RZ, RZ, R19 ;  /* 0x000000ffff181224 */ /* 0x000fe200078e0013 */
[----:B------:R-:W-:Y:S02]  /*0800*/  ISETP.EQ.AND P1, PT, R10, 0x14, PT ;  /* 0x000000140a00780c */ /* 0x000fe40003f22270 */
[----:B------:R-:W-:Y:S02]  /*0810*/  @P0 MOV R24, R21 ;  /* 0x0000001500180202 */ /* 0x000fe40000000f00 */
[----:B------:R-:W-:-:S05]  /*0820*/  PLOP3.LUT P0, PT, PT, PT, PT, 0x8, 0x80 ;  /* 0x000000000080781c */ /* 0x000fca0003f0e170 */
[----:B------:R-:W-:Y:S02]  /*0830*/  @P2 IMAD.MOV.U32 R24, RZ, RZ, R18 ;  /* 0x000000ffff182224 */ /* 0x000fe400078e0012 */
[----:B------:R-:W-:Y:S02]  /*0840*/  @P3 IMAD.MOV.U32 R24, RZ, RZ, R20 ;  /* 0x000000ffff183224 */ /* 0x000fe400078e0014 */
[----:B------:R-:W-:Y:S01]  /*0850*/  @P1 IMAD.MOV.U32 R24, RZ, RZ, R22 ;  /* 0x000000ffff181224 */ /* 0x000fe200078e0016 */
[----:B------:R-:W-:Y:S06]  /*0860*/  BRA `(.L_x_10) ;  /* 0x0000000000a47947 */ /* 0x000fec0003800000 */
.L_x_9:
[C---:B------:R-:W-:Y:S02]  /*0870*/  ISETP.EQ.AND P3, PT, R10.reuse, RZ, PT ;  /* 0x000000ff0a00720c */ /* 0x040fe40003f62270 */
[C---:B------:R-:W-:Y:S02]  /*0880*/  ISETP.EQ.AND P0, PT, R10.reuse, 0x4, PT ;  /* 0x000000040a00780c */ /* 0x040fe40003f02270 */
[C---:B------:R-:W-:Y:S02]  /*0890*/  ISETP.EQ.AND P1, PT, R10.reuse, 0x8, PT ;  /* 0x000000080a00780c */ /* 0x040fe40003f22270 */
[----:B------:R-:W-:-:S07]  /*08a0*/  ISETP.EQ.AND P2, PT, R10, 0xc, PT ;  /* 0x0000000c0a00780c */ /* 0x000fce0003f42270 */
[----:B------:R-:W-:Y:S02]  /*08b0*/  @P3 MOV R24, R17 ;  /* 0x0000001100183202 */ /* 0x000fe40000000f00 */
[C---:B------:R-:W-:Y:S01]  /*08c0*/  ISETP.EQ.AND P3, PT, R10.reuse, 0x10, PT ;  /* 0x000000100a00780c */ /* 0x040fe20003f62270 */
[----:B------:R-:W-:Y:S01]  /*08d0*/  @P0 IMAD.MOV.U32 R24, RZ, RZ, R19 ;  /* 0x000000ffff180224 */ /* 0x000fe200078e0013 */
[----:B------:R-:W-:Y:S01]  /*08e0*/  ISETP.EQ.AND P0, PT, R10, 0x14, PT ;  /* 0x000000140a00780c */ /* 0x000fe20003f02270 */
[----:B------:R-:W-:Y:S02]  /*08f0*/  @P1 IMAD.MOV.U32 R24, RZ, RZ, R21 ;  /* 0x000000ffff181224 */ /* 0x000fe400078e0015 */
[----:B------:R-:W-:-:S08]  /*0900*/  @P2 IMAD.MOV.U32 R24, RZ, RZ, R18 ;  /* 0x000000ffff182224 */ /* 0x000fd000078e0012 */
[----:B------:R-:W-:Y:S02]  /*0910*/  @P3 MOV R24, R20 ;  /* 0x0000001400183202 */ /* 0x000fe40000000f00 */
[----:B------:R-:W-:Y:S01]  /*0920*/  @P0 IMAD.MOV.U32 R24, RZ, RZ, R22 ;  /* 0x000000ffff180224 */ /* 0x000fe200078e0016 */
[----:B------:R-:W-:-:S04]  /*0930*/  PLOP3.LUT P0, PT, PT, PT, PT, 0x8, 0x80 ;  /* 0x000000000080781c */ /* 0x000fc80003f0e170 */
[----:B------:R-:W-:-:S13]  /*0940*/  FSETP.GE.AND P1, PT, R29, R24, PT ;  /* 0x000000181d00720b */ /* 0x000fda0003f26000 */
[----:B------:R-:W-:Y:S05]  /*0950*/  @!P1 BRA `(.L_x_10) ;  /* 0x0000000000689947 */ /* 0x000fea0003800000 */
[C---:B------:R-:W-:Y:S02]  /*0960*/  VIADD R9, R27.reuse, UR6 ;  /* 0x000000061b097c36 */ /* 0x040fe40008000000 */
[----:B------:R-:W-:-:S04]  /*0970*/  IMAD.WIDE.U32 R12, R27, 0x4, R2 ;  /* 0x000000041b0c7825 */ /* 0x000fc800078e0002 */
[C---:B------:R-:W-:Y:S02]  /*0980*/  VIADD R11, R9.reuse, UR6 ;  /* 0x00000006090b7c36 */ /* 0x040fe40008000000 */
[--C-:B------:R-:W-:Y:S01]  /*0990*/  IMAD.WIDE.U32 R8, R9, 0x4, R2.reuse ;  /* 0x0000000409087825 */ /* 0x100fe200078e0002 */
[----:B------:R-:W3:Y:S03]  /*09a0*/  LDG.E R12, desc[UR4][R12.64] ;  /* 0x000000040c0c7981 */ /* 0x000ee6000c1e1900 */
[----:B------:R-:W-:Y:S02]  /*09b0*/  IMAD.WIDE.U32 R10, R11, 0x4, R2 ;  /* 0x000000040b0a7825 */ /* 0x000fe400078e0002 */
[----:B------:R-:W4:Y:S04]  /*09c0*/  LDG.E R8, desc[UR4][R8.64] ;  /* 0x0000000408087981 */ /* 0x000f28000c1e1900 */
[----:B------:R-:W5:Y:S01]  /*09d0*/  LDG.E R10, desc[UR4][R10.64] ;  /* 0x000000040a0a7981 */ /* 0x000f62000c1e1900 */
[----:B---3--:R-:W-:-:S04]  /*09e0*/  FSETP.GE.AND P1, PT, R12, R17, PT ;  /* 0x000000110c00720b */ /* 0x008fc80003f26000 */
[----:B------:R-:W-:Y:S02]  /*09f0*/  FSETP.GTU.OR P1, PT, R12, R18, !P1 ;  /* 0x000000120c00720b */ /* 0x000fe40004f2c400 */
[----:B----4-:R-:W-:Y:S02]  /*0a00*/  FSETP.GE.AND P2, PT, R8, R19, PT ;  /* 0x000000130800720b */ /* 0x010fe40003f46000 */
[----:B-----5:R-:W-:Y:S02]  /*0a10*/  FSETP.GE.AND P0, PT, R10, R21, PT ;  /* 0x000000150a00720b */ /* 0x020fe40003f06000 */
[----:B------:R-:W-:Y:S02]  /*0a20*/  FSETP.GTU.OR P2, PT, R8, R20, !P2 ;  /* 0x000000140800720b */ /* 0x000fe4000574c400 */
[----:B------:R-:W-:Y:S02]  /*0a30*/  FSETP.GTU.OR P3, PT, R10, R22, !P0 ;  /* 0x000000160a00720b */ /* 0x000fe4000476c400 */
[----:B------:R-:W-:-:S02]  /*0a40*/  PLOP3.LUT P0, PT, PT, PT, PT, 0x80, 0x8 ;  /* 0x000000000008781c */ /* 0x000fc40003f0f070 */
[----:B------:R-:W-:-:S13]  /*0a50*/  PLOP3.LUT P1, PT, P3, P2, P1, 0xfe, 0x0 ;  /* 0x000000000000781c */ /* 0x000fda0001f25f16 */
[----:B------:R-:W-:Y:S05]  /*0a60*/  @P1 BRA `(.L_x_10) ;  /* 0x0000000000241947 */ /* 0x000fea0003800000 */
[----:B------:R-:W0:Y:S02]  /*0a70*/  LDS R8, [R15] ;  /* 0x000000000f087984 */ /* 0x000e240000000800 */
[----:B0-----:R-:W-:-:S13]  /*0a80*/  ISETP.GT.U32.AND P1, PT, R8, 0x1ff, PT ;  /* 0x000001ff0800780c */ /* 0x001fda0003f24070 */
[----:B------:R-:W-:Y:S05]  /*0a90*/  @P1 BRA `(.L_x_10) ;  /* 0x0000000000181947 */ /* 0x000fea0003800000 */
[----:B------:R-:W-:-:S05]  /*0aa0*/  HFMA2 R10, -RZ, RZ, 0, 5.9604644775390625e-08 ;  /* 0x00000001ff0a7431 */ /* 0x000fca00000001ff */
[----:B------:R-:W0:Y:S02]  /*0ab0*/  ATOMS.ADD R8, [R15], R10 ;  /* 0x0000000a0f08738c */ /* 0x000e240000000000 */
[----:B0-----:R-:W-:-:S04]  /*0ac0*/  IMAD.IADD R9, R23, 0x1, R8 ;  /* 0x0000000117097824 */ /* 0x001fc800078e0208 */
[----:B-1----:R-:W-:-:S05]  /*0ad0*/  IMAD.WIDE.U32 R8, R9, 0x4, R4 ;  /* 0x0000000409087825 */ /* 0x002fca00078e0004 */
[----:B------:R0:W-:Y:S04]  /*0ae0*/  STG.E desc[UR4][R8.64], R27 ;  /* 0x0000001b08007986 */ /* 0x0001e8000c101904 */
[----:B------:R0:W5:Y:S02]  /*0af0*/  LDG.E R29, desc[UR4][R6.64] ;  /* 0x00000004061d7981 */ /* 0x000164000c1e1900 */
.L_x_10:
[----:B------:R-:W-:Y:S05]  /*0b00*/  BSYNC.RECONVERGENT B0 ;  /* 0x0000000000007941 */ /* 0x000fea0003800200 */
.L_x_8:
[----:B0-----:R-:W-:Y:S01]  /*0b10*/  IMAD.MOV.U32 R9, RZ, RZ, 0x1 ;  /* 0x00000001ff097424 */ /* 0x001fe200078e00ff */
[----:B-----5:R-:W-:-:S04]  /*0b20*/  FSETP.GEU.AND P1, PT, R29, R24, PT ;  /* 0x000000181d00720b */ /* 0x020fc80003f2e000 */
[----:B------:R-:W-:Y:S02]  /*0b30*/  SEL R7, R9, 0x2, P1 ;  /* 0x0000000209077807 */ /* 0x000fe40000800000 */
[----:B------:R-:W-:Y:S02]  /*0b40*/  SEL R8, RZ, 0x1, P1 ;  /* 0x00000001ff087807 */ /* 0x000fe40000800000 */
[----:B------:R-:W-:-:S04]  /*0b50*/  SEL R7, R7, 0x2, !P0 ;  /* 0x0000000207077807 */ /* 0x000fc80004000000 */
[----:B------:R-:W-:-:S13]  /*0b60*/  ISETP.GT.U32.AND P0, PT, R7, R8, PT ;  /* 0x000000080700720c */ /* 0x000fda0003f04070 */
[----:B------:R-:W-:Y:S05]  /*0b70*/  @!P0 BRA `(.L_x_7) ;  /* 0x0000000000d08947 */ /* 0x000fea0003800000 */
[----:B------:R-:W-:Y:S01]  /*0b80*/  LEA R27, R27, 0x1, 0x1 ;  /* 0x000000011b1b7811 */ /* 0x000fe200078e08ff */
[----:B------:R-:W-:Y:S01]  /*0b90*/  BSSY.RECONVERGENT B0, `(.L_x_11) ;  /* 0x000000c000007945 */ /* 0x000fe20003800200 */
[----:B------:R-:W-:-:S03]  /*0ba0*/  IADD3 R10, PT, PT, -R8, R7, RZ ;  /* 0x00000007080a7210 */ /* 0x000fc60007ffe1ff */
[----:B------:R-:W-:-:S05]  /*0bb0*/  IMAD.IADD R6, R8, 0x1, R27 ;  /* 0x0000000108067824 */ /* 0x000fca00078e021b */
[----:B------:R-:W-:-:S13]  /*0bc0*/  ISETP.GE.U32.AND P0, PT, R6, UR6, PT ;  /* 0x0000000606007c0c */ /* 0x000fda000bf06070 */
[----:B------:R-:W-:Y:S05]  /*0bd0*/  @P0 BRA `(.L_x_12) ;  /* 0x00000000001c0947 */ /* 0x000fea0003800000 */
[----:B------:R-:W0:Y:S02]  /*0be0*/  ATOMS.ADD R11, [R14+0xa0], R9 ;  /* 0x0000a0090e0b738c */ /* 0x000e240000000000 */
[----:B0-----:R-:W-:-:S13]  /*0bf0*/  ISETP.GE.AND P0, PT, R11, 0x28, PT ;  /* 0x000000280b00780c */ /* 0x001fda0003f06270 */
[----:B------:R-:W-:Y:S05]  /*0c00*/  @!P0 BRA `(.L_x_13) ;  /* 0x0000000000088947 */ /* 0x000fea0003800000 */
[----:B------:R3:W-:Y:S01]  /*0c10*/  ATOMS.ADD RZ, [R14+0xa0], R25 ;  /* 0x0000a0190eff738c */ /* 0x0007e20000000000 */
[----:B------:R-:W-:Y:S05]  /*0c20*/  BRA `(.L_x_12) ;  /* 0x0000000000087947 */ /* 0x000fea0003800000 */
.L_x_13:
[----:B------:R-:W-:-:S05]  /*0c30*/  IMAD R11, R11, 0x4, R14 ;  /* 0x000000040b0b7824 */ /* 0x000fca00078e020e */
[----:B------:R0:W-:Y:S02]  /*0c40*/  STS [R11], R6 ;  /* 0x000000060b007388 */ /* 0x0001e40000000800 */
.L_x_12:
[----:B------:R-:W-:Y:S05]  /*0c50*/  BSYNC.RECONVERGENT B0 ;  /* 0x0000000000007941 */ /* 0x000fea0003800200 */
.L_x_11:
[----:B------:R-:W-:Y:S01]  /*0c60*/  ISETP.NE.AND P0, PT, R10, 0x1, PT ;  /* 0x000000010a00780c */ /* 0x000fe20003f05270 */
[----:B------:R-:W-:Y:S01]  /*0c70*/  BSSY.RECONVERGENT B0, `(.L_x_14) ;  /* 0x0000021000007945 */ /* 0x000fe20003800200 */
[----:B0-----:R-:W-:-:S11]  /*0c80*/  SEL R6, R9, 0x2, P1 ;  /* 0x0000000209067807 */ /* 0x001fd60000800000 */
[----:B------:R-:W-:Y:S05]  /*0c90*/  @!P0 BRA `(.L_x_15) ;  /* 0x0000000000788947 */ /* 0x000fea0003800000 */
[----:B------:R-:W-:Y:S01]  /*0ca0*/  IMAD.IADD R6, R27, 0x1, R6 ;  /* 0x000000011b067824 */ /* 0x000fe200078e0206 */
[----:B------:R-:W-:Y:S04]  /*0cb0*/  BSSY.RECONVERGENT B1, `(.L_x_16) ;  /* 0x000000a000017945 */ /* 0x000fe80003800200 */
[----:B------:R-:W-:-:S13]  /*0cc0*/  ISETP.GE.U32.AND P0, PT, R6, UR6, PT ;  /* 0x0000000606007c0c */ /* 0x000fda000bf06070 */
[----:B------:R-:W-:Y:S05]  /*0cd0*/  @P0 BRA `(.L_x_17) ;  /* 0x00000000001c0947 */ /* 0x000fea0003800000 */
[----:B------:R-:W0:Y:S02]  /*0ce0*/  ATOMS.ADD R11, [R14+0xa0], R9 ;  /* 0x0000a0090e0b738c */ /* 0x000e240000000000 */
[----:B0-----:R-:W-:-:S13]  /*0cf0*/  ISETP.GE.AND P0, PT, R11, 0x28, PT ;  /* 0x000000280b00780c */ /* 0x001fda0003f06270 */
[----:B------:R-:W-:Y:S05]  /*0d00*/  @!P0 BRA `(.L_x_18) ;  /* 0x0000000000088947 */ /* 0x000fea0003800000 */
[----:B------:R4:W-:Y:S01]  /*0d10*/  ATOMS.ADD RZ, [R14+0xa0], R25 ;  /* 0x0000a0190eff738c */ /* 0x0009e20000000000 */
[----:B------:R-:W-:Y:S05]  /*0d20*/  BRA `(.L_x_17) ;  /* 0x0000000000087947 */ /* 0x000fea0003800000 */
.L_x_18:
[----:B------:R-:W-:-:S05]  /*0d30*/  IMAD R11, R11, 0x4, R14 ;  /* 0x000000040b0b7824 */ /* 0x000fca00078e020e */
[----:B------:R0:W-:Y:S02]  /*0d40*/  STS [R11], R6 ;  /* 0x000000060b007388 */ /* 0x0001e40000000800 */
.L_x_17:
[----:B------:R-:W-:Y:S05]  /*0d50*/  BSYNC.RECONVERGENT B1 ;  /* 0x0000000000017941 */ /* 0x000fea0003800200 */
.L_x_16:
[----:B------:R-:W-:Y:S02]  /*0d60*/  ISETP.NE.AND P0, PT, R10, 0x2, PT ;  /* 0x000000020a00780c */ /* 0x000fe40003f05270 */
[----:B0-----:R-:W-:-:S04]  /*0d70*/  MOV R6, 0x2 ;  /* 0x0000000200067802 */ /* 0x001fc80000000f00 */
[----:B------:R-:W-:-:S07]  /*0d80*/  SEL R6, R6, 0x3, P1 ;  /* 0x0000000306067807 */ /* 0x000fce0000800000 */
        /* <DEDUP_REMOVED lines=10> */
.L_x_21:
[----:B------:R-:W-:-:S05]  /*0e30*/  IMAD R9, R9, 0x4, R14 ;  /* 0x0000000409097824 */ /* 0x000fca00078e020e */
[----:B------:R0:W-:Y:S02]  /*0e40*/  STS [R9], R6 ;  /* 0x0000000609007388 */ /* 0x0001e40000000800 */
.L_x_20:
[----:B------:R-:W-:Y:S05]  /*0e50*/  BSYNC.RECONVERGENT B1 ;  /* 0x0000000000017941 */ /* 0x000fea0003800200 */
.L_x_19:
[----:B0-----:R-:W-:-:S05]  /*0e60*/  IMAD.MOV.U32 R6, RZ, RZ, 0x4 ;  /* 0x00000004ff067424 */ /* 0x001fca00078e00ff */
[----:B------:R-:W-:-:S07]  /*0e70*/  SEL R6, R6, 0x3, !P1 ;  /* 0x0000000306067807 */ /* 0x000fce0004800000 */
.L_x_15:
[----:B------:R-:W-:Y:S05]  /*0e80*/  BSYNC.RECONVERGENT B0 ;  /* 0x0000000000007941 */ /* 0x000fea0003800200 */
.L_x_14:
[----:B------:R-:W-:-:S04]  /*0e90*/  IADD3 R7, PT, PT, R8, -R7, RZ ;  /* 0x8000000708077210 */ /* 0x000fc80007ffe0ff */
[----:B------:R-:W-:-:S13]  /*0ea0*/  ISETP.GT.U32.AND P0, PT, R7, -0x4, PT ;  /* 0xfffffffc0700780c */ /* 0x000fda0003f04070 */
[----:B------:R-:W-:Y:S05]  /*0eb0*/  @!P0 BRA `(.L_x_22) ;  /* 0x0000000000308947 */ /* 0x000fea0003800000 */
.L_x_7:
[----:B------:R-:W-:Y:S05]  /*0ec0*/  WARPSYNC.ALL ;  /* 0x0000000000007948 */ /* 0x000fea0003800000 */
[----:B------:R-:W-:Y:S06]  /*0ed0*/  BAR.SYNC.DEFER_BLOCKING 0x0 ;  /* 0x0000000000007b1d */ /* 0x000fec0000010000 */
[----:B------:R-:W5:Y:S02]  /*0ee0*/  LDS R6, [R14+0xa0] ;  /* 0x0000a0000e067984 */ /* 0x000f640000000800 */
[----:B-----5:R-:W-:-:S13]  /*0ef0*/  ISETP.GT.AND P0, PT, R6, RZ, PT ;  /* 0x000000ff0600720c */ /* 0x020fda0003f04270 */
[----:B------:R-:W-:Y:S05]  /*0f00*/  @P0 BRA `(.L_x_23) ;  /* 0xfffffff400180947 */ /* 0x000fea000383ffff */
.L_x_4:
[----:B------:R-:W-:-:S13]  /*0f10*/  ISETP.NE.AND P0, PT, R16, RZ, PT ;  /* 0x000000ff1000720c */ /* 0x000fda0003f05270 */
[----:B------:R-:W-:Y:S05]  /*0f20*/  @P0 EXIT ;  /* 0x000000000000094d */ /* 0x000fea0003800000 */
[----:B--2---:R-:W2:Y:S01]  /*0f30*/  LDS R15, [R15] ;  /* 0x000000000f0f7984 */ /* 0x004ea20000000800 */
[----:B01----:R-:W0:Y:S02]  /*0f40*/  LDC.64 R2, c[0x0][0x398] ;  /* 0x0000e600ff027b82 */ /* 0x003e240000000a00 */
[----:B0-----:R-:W-:-:S05]  /*0f50*/  IMAD.WIDE.U32 R2, R0, 0x4, R2 ;  /* 0x0000000400027825 */ /* 0x001fca00078e0002 */
[----:B--2---:R-:W-:Y:S01]  /*0f60*/  STG.E desc[UR4][R2.64], R15 ;  /* 0x0000000f02007986 */ /* 0x004fe2000c101904 */
[----:B------:R-:W-:Y:S05]  /*0f70*/  EXIT ;  /* 0x000000000000794d */ /* 0x000fea0003800000 */
.L_x_22:
[----:B-1----:R-:W0:Y:S02]  /*0f80*/  LDC R5, c[0x0][0x380] ;  /* 0x0000e000ff057b82 */ /* 0x002e240000000800 */
.L_x_35:
[----:B0-----:R-:W-:Y:S01]  /*0f90*/  IMAD.IADD R0, R27, 0x1, R6 ;  /* 0x000000011b007824 */ /* 0x001fe200078e0206 */
[----:B------:R-:W-:Y:S03]  /*0fa0*/  BSSY.RECONVERGENT B0, `(.L_x_24) ;  /* 0x000000d000007945 */ /* 0x000fe60003800200 */
[C---:B------:R-:W-:Y:S01]  /*0fb0*/  VIADD R2, R0.reuse, 0x1 ;  /* 0x0000000100027836 */ /* 0x040fe20000000000 */
[----:B0-----:R-:W-:-:S04]  /*0fc0*/  ISETP.GE.U32.AND P0, PT, R0, R5, PT ;  /* 0x000000050000720c */ /* 0x001fc80003f06070 */
[----:B------:R-:W-:-:S09]  /*0fd0*/  ISETP.GE.U32.AND P1, PT, R2, R5, PT ;  /* 0x000000050200720c */ /* 0x000fd20003f26070 */
[----:B-1----:R-:W-:Y:S05]  /*0fe0*/  @P0 BRA `(.L_x_25) ;  /* 0x0000000000200947 */ /* 0x002fea0003800000 */
[----:B------:R-:W-:-:S05]  /*0ff0*/  IMAD.MOV.U32 R7, RZ, RZ, 0x1 ;  /* 0x00000001ff077424 */ /* 0x000fca00078e00ff */
[----:B------:R-:W0:Y:S02]  /*1000*/  ATOMS.ADD R3, [R14+0xa0], R7 ;  /* 0x0000a0070e03738c */ /* 0x000e240000000000 */
[----:B0-----:R-:W-:-:S13]  /*1010*/  ISETP.GT.AND P0, PT, R3, 0x27, PT ;  /* 0x000000270300780c */ /* 0x001fda0003f04270 */
[----:B------:R-:W-:-:S05]  /*1020*/  @!P0 LEA R3, R3, R14, 0x2 ;  /* 0x0000000e03038211 */ /* 0x000fca00078e10ff */
[----:B------:R0:W-:Y:S01]  /*1030*/  @!P0 STS [R3], R0 ;  /* 0x0000000003008388 */ /* 0x0001e20000000800 */
[----:B------:R-:W-:Y:S05]  /*1040*/  @!P0 BRA `(.L_x_25) ;  /* 0x0000000000088947 */ /* 0x000fea0003800000 */
[----:B0-----:R-:W-:-:S05]  /*1050*/  IMAD.MOV.U32 R3, RZ, RZ, -0x1 ;  /* 0xffffffffff037424 */ /* 0x001fca00078e00ff */
[----:B------:R1:W-:Y:S02]  /*1060*/  ATOMS.ADD RZ, [R14+0xa0], R3 ;  /* 0x0000a0030eff738c */ /* 0x0003e40000000000 */
.L_x_25:
[----:B------:R-:W-:Y:S05]  /*1070*/  BSYNC.RECONVERGENT B0 ;  /* 0x0000000000007941 */ /* 0x000fea0003800200 */
.L_x_24:
[----:B------:R-:W-:Y:S04]  /*1080*/  BSSY.RECONVERGENT B0, `(.L_x_26) ;  /* 0x000000b000007945 */ /* 0x000fe80003800200 */
[----:B------:R-:W-:Y:S05]  /*1090*/  @P1 BRA `(.L_x_27) ;  /* 0x0000000000241947 */ /* 0x000fea0003800000 */
[----:B01----:R-:W-:-:S06]  /*10a0*/  IMAD.MOV.U32 R3, RZ, RZ, 0x1 ;  /* 0x00000001ff037424 */ /* 0x003fcc00078e00ff */
[----:B------:R-:W0:Y:S02]  /*10b0*/  ATOMS.ADD R3, [R14+0xa0], R3 ;  /* 0x0000a0030e03738c */ /* 0x000e240000000000 */
[----:B0-----:R-:W-:-:S13]  /*10c0*/  ISETP.GE.AND P0, PT, R3, 0x28, PT ;  /* 0x000000280300780c */ /* 0x001fda0003f06270 */
[----:B------:R-:W-:Y:S05]  /*10d0*/  @!P0 BRA `(.L_x_28) ;  /* 0x00000000000c8947 */ /* 0x000fea0003800000 */
[----:B------:R-:W-:-:S05]  /*10e0*/  IMAD.MOV.U32 R3, RZ, RZ, -0x1 ;  /* 0xffffffffff037424 */ /* 0x000fca00078e00ff */
[----:B------:R0:W-:Y:S01]  /*10f0*/  ATOMS.ADD RZ, [R14+0xa0], R3 ;  /* 0x0000a0030eff738c */ /* 0x0001e20000000000 */
[----:B------:R-:W-:Y:S05]  /*1100*/  BRA `(.L_x_27) ;  /* 0x0000000000087947 */ /* 0x000fea0003800000 */
.L_x_28:
[----:B------:R-:W-:-:S05]  /*1110*/  LEA R3, R3, R14, 0x2 ;  /* 0x0000000e03037211 */ /* 0x000fca00078e10ff */
[----:B------:R0:W-:Y:S02]  /*1120*/  STS [R3], R2 ;  /* 0x0000000203007388 */ /* 0x0001e40000000800 */
.L_x_27:
[----:B------:R-:W-:Y:S05]  /*1130*/  BSYNC.RECONVERGENT B0 ;  /* 0x0000000000007941 */ /* 0x000fea0003800200 */
.L_x_26:
[----:B0-----:R-:W-:Y:S01]  /*1140*/  VIADD R2, R0, 0x2 ;  /* 0x0000000200027836 */ /* 0x001fe20000000000 */
[----:B------:R-:W-:Y:S04]  /*1150*/  BSSY.RECONVERGENT B0, `(.L_x_29) ;  /* 0x000000c000007945 */ /* 0x000fe80003800200 */
[----:B------:R-:W-:-:S13]  /*1160*/  ISETP.GE.U32.AND P0, PT, R2, R5, PT ;  /* 0x000000050200720c */ /* 0x000fda0003f06070 */
[----:B------:R-:W-:Y:S05]  /*1170*/  @P0 BRA `(.L_x_30) ;  /* 0x0000000000240947 */ /* 0x000fea0003800000 */
[----:B-1----:R-:W-:-:S06]  /*1180*/  IMAD.MOV.U32 R3, RZ, RZ, 0x1 ;  /* 0x00000001ff037424 */ /* 0x002fcc00078e00ff */
[----:B------:R-:W0:Y:S02]  /*1190*/  ATOMS.ADD R3, [R14+0xa0], R3 ;  /* 0x0000a0030e03738c */ /* 0x000e240000000000 */
[----:B0-----:R-:W-:-:S13]  /*11a0*/  ISETP.GE.AND P0, PT, R3, 0x28, PT ;  /* 0x000000280300780c */ /* 0x001fda0003f06270 */
[----:B------:R-:W-:Y:S05]  /*11b0*/  @!P0 BRA `(.L_x_31) ;  /* 0x00000000000c8947 */ /* 0x000fea0003800000 */
[----:B------:R-:W-:-:S05]  /*11c0*/  IMAD.MOV.U32 R3, RZ, RZ, -0x1 ;  /* 0xffffffffff037424 */ /* 0x000fca00078e00ff */
[----:B------:R0:W-:Y:S01]  /*11d0*/  ATOMS.ADD RZ, [R14+0xa0], R3 ;  /* 0x0000a0030eff738c */ /* 0x0001e20000000000 */
[----:B------:R-:W-:Y:S05]  /*11e0*/  BRA `(.L_x_30) ;  /* 0x0000000000087947 */ /* 0x000fea0003800000 */
.L_x_31:
[----:B------:R-:W-:-:S05]  /*11f0*/  LEA R3, R3, R14, 0x2 ;  /* 0x0000000e03037211 */ /* 0x000fca00078e10ff */
[----:B------:R0:W-:Y:S02]  /*1200*/  STS [R3], R2 ;  /* 0x0000000203007388 */ /* 0x0001e40000000800 */
.L_x_30:
[----:B------:R-:W-:Y:S05]  /*1210*/  BSYNC.RECONVERGENT B0 ;  /* 0x0000000000007941 */ /* 0x000fea0003800200 */
.L_x_29:
[----:B------:R-:W-:Y:S01]  /*1220*/  VIADD R0, R0, 0x3 ;  /* 0x0000000300007836 */ /* 0x000fe20000000000 */
[----:B------:R-:W-:Y:S04]  /*1230*/  BSSY.RECONVERGENT B0, `(.L_x_32) ;  /* 0x000000c000007945 */ /* 0x000fe80003800200 */
[----:B------:R-:W-:-:S13]  /*1240*/  ISETP.GE.U32.AND P0, PT, R0, R5, PT ;  /* 0x000000050000720c */ /* 0x000fda0003f06070 */
        /* <DEDUP_REMOVED lines=8> */
.L_x_34:
[----:B------:R-:W-:-:S05]  /*12d0*/  LEA R3, R3, R14, 0x2 ;  /* 0x0000000e03037211 */ /* 0x000fca00078e10ff */
[----:B------:R0:W-:Y:S02]  /*12e0*/  STS [R3], R0 ;  /* 0x0000000003007388 */ /* 0x0001e40000000800 */
.L_x_33:
[----:B------:R-:W-:Y:S05]  /*12f0*/  BSYNC.RECONVERGENT B0 ;  /* 0x0000000000007941 */ /* 0x000fea0003800200 */
.L_x_32:
[----:B------:R-:W-:Y:S01]  /*1300*/  VIADD R6, R6, 0x4 ;  /* 0x0000000406067836 */ /* 0x000fe20000000000 */
[----:B------:R-:W-:Y:S06]  /*1310*/  BRA `(.L_x_35) ;  /* 0xfffffffc001c7947 */ /* 0x000fec000383ffff */
.L_x_36:
[----:B------:R-:W-:-:S00]  /*1320*/  BRA `(.L_x_36) ;  /* 0xfffffffc00fc7947 */ /* 0x000fc0000383ffff */
[----:B------:R-:W-:-:S00]  /*1330*/  NOP ;  /* 0x0000000000007918 */ /* 0x000fc00000000000 */
        /* <DEDUP_REMOVED lines=12> */
.L_x_37:


//--------------------- .nv.shared._Z20CUDASearchInTheKDBoxjPfPjS0_ --------------------------
	.section	.nv.shared._Z20CUDASearchInTheKDBoxjPfPjS0_,"aw",@nobits
	.sectionflags	@""
	.align	4
.nv.shared._Z20CUDASearchInTheKDBoxjPfPjS0_:
	.zero		11776


//--------------------- .nv.shared.reserved.0     --------------------------
	.section	.nv.shared.reserved.0,"aw",@nobits
	.weak		__nv_reservedSMEM_offset_0_alias
	.size		__nv_reservedSMEM_offset_0_alias, 0, 64
	.other		__nv_reservedSMEM_offset_0_alias,@"STO_CUDA_RESERVED_SHARED STV_DEFAULT"
__nv_reservedSMEM_offset_0_alias:
	.zero		0
	.zero		64


//--------------------- .nv.constant0._Z20CUDASearchInTheKDBoxjPfPjS0_ --------------------------
	.section	.nv.constant0._Z20CUDASearchInTheKDBoxjPfPjS0_,"a",@progbits
	.sectionflags	@""
	.align	4
.nv.constant0._Z20CUDASearchInTheKDBoxjPfPjS0_:
	.zero		928


//--------------------- SYMBOLS --------------------------

	.type		.nv.reservedSmem.offset0,@object
	.size		.nv.reservedSmem.offset0,0x4
	.type		.nv.reservedSmem.cap,@object
	.size		.nv.reservedSmem.cap,0x4
